//
// Generated by NVIDIA NVVM Compiler
//
// Compiler Build ID: CL-36424714
// Cuda compilation tools, release 13.0, V13.0.88
// Based on NVVM 20.0.0
//

.version 9.0
.target sm_100
.address_size 64

	// .globl	_Z11gelu_kernelPfS_i

.visible .entry _Z11gelu_kernelPfS_i(
	.param .u64 .ptr .align 1 _Z11gelu_kernelPfS_i_param_0,
	.param .u64 .ptr .align 1 _Z11gelu_kernelPfS_i_param_1,
	.param .u32 _Z11gelu_kernelPfS_i_param_2
)
{
	.reg .pred 	%p<4>;
	.reg .b32 	%r<6>;
	.reg .b32 	%f<24>;
	.reg .b64 	%rd<8>;

	ld.param.u64 	%rd1, [_Z11gelu_kernelPfS_i_param_0];
	ld.param.u64 	%rd2, [_Z11gelu_kernelPfS_i_param_1];
	ld.param.u32 	%r2, [_Z11gelu_kernelPfS_i_param_2];
	mov.u32 	%r3, %ctaid.x;
	mov.u32 	%r4, %ntid.x;
	mov.u32 	%r5, %tid.x;
	mad.lo.s32 	%r1, %r3, %r4, %r5;
	setp.ge.s32 	%p1, %r1, %r2;
	@%p1 bra 	$L__BB0_2;
	cvta.to.global.u64 	%rd3, %rd1;
	cvta.to.global.u64 	%rd4, %rd2;
	mul.wide.s32 	%rd5, %r1, 4;
	add.s64 	%rd6, %rd3, %rd5;
	ld.global.f32 	%f1, [%rd6];
	mul.f32 	%f2, %f1, 0f3F000000;
	mul.f32 	%f3, %f1, 0f3D372713;
	mul.f32 	%f4, %f1, %f3;
	fma.rn.f32 	%f5, %f1, %f4, %f1;
	mul.f32 	%f6, %f5, 0f3F4C4229;
	abs.f32 	%f7, %f6;
	mul.f32 	%f8, %f7, 0f4038AA3B;
	ex2.approx.ftz.f32 	%f9, %f8;
	add.f32 	%f10, %f9, 0f3F800000;
	rcp.approx.ftz.f32 	%f11, %f10;
	fma.rn.f32 	%f12, %f11, 0fC0000000, 0f3F800000;
	setp.ge.f32 	%p2, %f7, 0f41102CB4;
	selp.f32 	%f13, 0f3F800000, %f12, %p2;
	copysign.f32 	%f14, %f6, %f13;
	mul.f32 	%f15, %f6, %f6;
	fma.rn.f32 	%f16, %f15, 0f3C80F082, 0fBD563CAE;
	fma.rn.f32 	%f17, %f16, %f15, 0f3E085941;
	fma.rn.f32 	%f18, %f17, %f15, 0fBEAAA9ED;
	fma.rn.f32 	%f19, %f18, %f15, 0f00000000;
	fma.rn.f32 	%f20, %f19, %f6, %f6;
	setp.ge.f32 	%p3, %f7, 0f3F19999A;
	selp.f32 	%f21, %f14, %f20, %p3;
	add.f32 	%f22, %f21, 0f3F800000;
	mul.f32 	%f23, %f2, %f22;
	add.s64 	%rd7, %rd4, %rd5;
	st.global.f32 	[%rd7], %f23;
$L__BB0_2:
	ret;

}


// ===== COMPILED SASS (sm_100) =====

	.target	sm_100

	.elftype	@"ET_EXEC"


//--------------------- .note.nv.tkinfo           --------------------------
	.section	.note.nv.tkinfo,"",@"SHT_NOTE"
	.sectionflags	@"SHF_NOTE_NV_TKINFO"
	.tkinfo
        /*0018*/ 	.word	0x00000002
        /*0030*/ 	.string	""
        /*0030*/ 	.string	"ptxas"
        /*0030*/ 	.string	"Cuda compilation tools, release 13.0, V13.0.88"
        /*0030*/ 	.string	"Build cuda_13.0.r13.0/compiler.36424714_0"
        /*0030*/ 	.string	"-arch sm_100 -m 64 "



//--------------------- .note.nv.cuinfo           --------------------------
	.section	.note.nv.cuinfo,"",@"SHT_NOTE"
	.sectionflags	@"SHF_NOTE_NV_CUINFO"
        /*0018*/ 	.short	0x0002
        /*001a*/ 	.short	0x0064
        /*001c*/ 	.short	0x0082
	.zero		2


//--------------------- .nv.info                  --------------------------
	.section	.nv.info,"",@"SHT_CUDA_INFO"
	.align	4


	//----- nvinfo : EIATTR_REGCOUNT
	.align		4
        /*0000*/ 	.byte	0x04, 0x2f
        /*0002*/ 	.short	(.L_1 - .L_0)
	.align		4
.L_0:
        /*0004*/ 	.word	index@(_Z11gelu_kernelPfS_i)
        /*0008*/ 	.word	0x0000000e


	//----- nvinfo : EIATTR_FRAME_SIZE
	.align		4
.L_1:
        /*000c*/ 	.byte	0x04, 0x11
        /*000e*/ 	.short	(.L_3 - .L_2)
	.align		4
.L_2:
        /*0010*/ 	.word	index@(_Z11gelu_kernelPfS_i)
        /*0014*/ 	.word	0x00000000


	//----- nvinfo : EIATTR_MIN_STACK_SIZE
	.align		4
.L_3:
        /*0018*/ 	.byte	0x04, 0x12
        /*001a*/ 	.short	(.L_5 - .L_4)
	.align		4
.L_4:
        /*001c*/ 	.word	index@(_Z11gelu_kernelPfS_i)
        /*0020*/ 	.word	0x00000000
.L_5:


//--------------------- .nv.compat                --------------------------
	.section	.nv.compat,"",@"SHT_CUDA_COMPAT_INFO"
	.align	4
        /*0000*/ 	.byte	0x02, 0x09, 0x00, 0x00, 0x02, 0x02, 0x01, 0x00, 0x02, 0x05, 0x05, 0x00, 0x03, 0x07, 0x01, 0x01
        /*0010*/ 	.byte	0x02, 0x03, 0x00, 0x00, 0x02, 0x06, 0x01, 0x00, 0x04, 0x0b, 0x08, 0x00, 0x01, 0x00, 0x00, 0x00
        /*0020*/ 	.byte	0x00, 0x00, 0x00, 0x00


//--------------------- .nv.info._Z11gelu_kernelPfS_i --------------------------
	.section	.nv.info._Z11gelu_kernelPfS_i,"",@"SHT_CUDA_INFO"
	.sectionflags	@""
	.align	4


	//----- nvinfo : EIATTR_CUDA_API_VERSION
	.align		4
        /*0000*/ 	.byte	0x04, 0x37
        /*0002*/ 	.short	(.L_7 - .L_6)
.L_6:
        /*0004*/ 	.word	0x00000082


	//----- nvinfo : EIATTR_KPARAM_INFO
	.align		4
.L_7:
        /*0008*/ 	.byte	0x04, 0x17
        /*000a*/ 	.short	(.L_9 - .L_8)
.L_8:
        /*000c*/ 	.word	0x00000000
        /*0010*/ 	.short	0x0002
        /*0012*/ 	.short	0x0010
        /*0014*/ 	.byte	0x00, 0xf0, 0x11, 0x00


	//----- nvinfo : EIATTR_KPARAM_INFO
	.align		4
.L_9:
        /*0018*/ 	.byte	0x04, 0x17
        /*001a*/ 	.short	(.L_11 - .L_10)
.L_10:
        /*001c*/ 	.word	0x00000000
        /*0020*/ 	.short	0x0001
        /*0022*/ 	.short	0x0008
        /*0024*/ 	.byte	0x00, 0xf5, 0x21, 0x00


	//----- nvinfo : EIATTR_KPARAM_INFO
	.align		4
.L_11:
        /*0028*/ 	.byte	0x04, 0x17
        /*002a*/ 	.short	(.L_13 - .L_12)
.L_12:
        /*002c*/ 	.word	0x00000000
        /*0030*/ 	.short	0x0000
        /*0032*/ 	.short	0x0000
        /*0034*/ 	.byte	0x00, 0xf5, 0x21, 0x00


	//----- nvinfo : EIATTR_SPARSE_MMA_MASK
	.align		4
.L_13:
        /*0038*/ 	.byte	0x03, 0x50
        /*003a*/ 	.short	0x0000


	//----- nvinfo : EIATTR_MAXREG_COUNT
	.align		4
        /*003c*/ 	.byte	0x03, 0x1b
        /*003e*/ 	.short	0x00ff


	//----- nvinfo : EIATTR_MERCURY_ISA_VERSION
	.align		4
        /*0040*/ 	.byte	0x03, 0x5f
        /*0042*/ 	.short	0x0101


	//----- nvinfo : EIATTR_VRC_CTA_INIT_COUNT
	.align		4
        /*0044*/ 	.byte	0x02, 0x4a
	.zero		1
	.zero		1


	//----- nvinfo : EIATTR_EXIT_INSTR_OFFSETS
	.align		4
        /*0048*/ 	.byte	0x04, 0x1c
        /*004a*/ 	.short	(.L_15 - .L_14)


	//   ....[0]....
.L_14:
        /*004c*/ 	.word	0x00000070


	//   ....[1]....
        /*0050*/ 	.word	0x00000270


	//----- nvinfo : EIATTR_CBANK_PARAM_SIZE
	.align		4
.L_15:
        /*0054*/ 	.byte	0x03, 0x19
        /*0056*/ 	.short	0x0014


	//----- nvinfo : EIATTR_PARAM_CBANK
	.align		4
        /*0058*/ 	.byte	0x04, 0x0a
        /*005a*/ 	.short	(.L_17 - .L_16)
	.align		4
.L_16:
        /*005c*/ 	.word	index@(.nv.constant0._Z11gelu_kernelPfS_i)
        /*0060*/ 	.short	0x0380
        /*0062*/ 	.short	0x0014


	//----- nvinfo : EIATTR_SW_WAR
	.align		4
.L_17:
        /*0064*/ 	.byte	0x04, 0x36
        /*0066*/ 	.short	(.L_19 - .L_18)
.L_18:
        /*0068*/ 	.word	0x00000008
.L_19:


//--------------------- .nv.callgraph             --------------------------
	.section	.nv.callgraph,"",@"SHT_CUDA_CALLGRAPH"
	.align	4
	.sectionentsize	8
	.align		4
        /*0000*/ 	.word	0x00000000
	.align		4
        /*0004*/ 	.word	0xffffffff
	.align		4
        /*0008*/ 	.word	0x00000000
	.align		4
        /*000c*/ 	.word	0xfffffffe
	.align		4
        /*0010*/ 	.word	0x00000000
	.align		4
        /*0014*/ 	.word	0xfffffffd
	.align		4
        /*0018*/ 	.word	0x00000000
	.align		4
        /*001c*/ 	.word	0xfffffffc


//--------------------- .text._Z11gelu_kernelPfS_i --------------------------
	.section	.text._Z11gelu_kernelPfS_i,"ax",@progbits
	.align	128
        .global         _Z11gelu_kernelPfS_i
        .type           _Z11gelu_kernelPfS_i,@function
        .size           _Z11gelu_kernelPfS_i,(.L_x_1 - _Z11gelu_kernelPfS_i)
        .other          _Z11gelu_kernelPfS_i,@"STO_CUDA_ENTRY STV_DEFAULT"
_Z11gelu_kernelPfS_i:
.text._Z11gelu_kernelPfS_i:
[----:B------:R-:W-:Y:S01]  /*0000*/  LDC R1, c[0x0][0x37c] ;  /* 0x0000df00ff017b82 */ /* 0x000fe20000000800 */
[----:B------:R-:W0:Y:S07]  /*0010*/  S2R R0, SR_TID.X ;  /* 0x0000000000007919 */ /* 0x000e2e0000002100 */
[----:B------:R-:W0:Y:S01]  /*0020*/  S2UR UR4, SR_CTAID.X ;  /* 0x00000000000479c3 */ /* 0x000e220000002500 */
[----:B------:R-:W1:Y:S07]  /*0030*/  LDCU UR5, c[0x0][0x390] ;  /* 0x00007200ff0577ac */ /* 0x000e6e0008000800 */
[----:B------:R-:W0:Y:S02]  /*0040*/  LDC R5, c[0x0][0x360] ;  /* 0x0000d800ff057b82 */ /* 0x000e240000000800 */
[----:B0-----:R-:W-:-:S05]  /*0050*/  IMAD R5, R5, UR4, R0 ;  /* 0x0000000405057c24 */ /* 0x001fca000f8e0200 */
[----:B-1----:R-:W-:-:S13]  /*0060*/  ISETP.GE.AND P0, PT, R5, UR5, PT ;  /* 0x0000000505007c0c */ /* 0x002fda000bf06270 */
[----:B------:R-:W-:Y:S05]  /*0070*/  @P0 EXIT ;  /* 0x000000000000094d */ /* 0x000fea0003800000 */
[----:B------:R-:W0:Y:S01]  /*0080*/  LDC.64 R2, c[0x0][0x380] ;  /* 0x0000e000ff027b82 */ /* 0x000e220000000a00 */
[----:B------:R-:W1:Y:S01]  /*0090*/  LDCU.64 UR4, c[0x0][0x358] ;  /* 0x00006b00ff0477ac */ /* 0x000e620008000a00 */
[----:B0-----:R-:W-:-:S05]  /*00a0*/  IMAD.WIDE R2, R5, 0x4, R2 ;  /* 0x0000000405027825 */ /* 0x001fca00078e0202 */
[----:B-1----:R0:W2:Y:S01]  /*00b0*/  LDG.E R4, desc[UR4][R2.64] ;  /* 0x0000000402047981 */ /* 0x0020a2000c1e1900 */
[----:B------:R-:W-:Y:S01]  /*00c0*/  MOV R10, 0x3c80f082 ;  /* 0x3c80f082000a7802 */ /* 0x000fe20000000f00 */
[----:B------:R-:W-:Y:S01]  /*00d0*/  HFMA2 R11, -RZ, RZ, 1.875, 0 ;  /* 0x3f800000ff0b7431 */ /* 0x000fe200000001ff */
[----:B0-----:R-:W0:Y:S02]  /*00e0*/  LDC.64 R2, c[0x0][0x388] ;  /* 0x0000e200ff027b82 */ /* 0x001e240000000a00 */
[----:B0-----:R-:W-:-:S04]  /*00f0*/  IMAD.WIDE R2, R5, 0x4, R2 ;  /* 0x0000000405027825 */ /* 0x001fc800078e0202 */
[----:B--2---:R-:W-:-:S04]  /*0100*/  FMUL R7, R4, 0.044714998453855514526 ;  /* 0x3d37271304077820 */ /* 0x004fc80000400000 */
[----:B------:R-:W-:-:S04]  /*0110*/  FMUL R7, R4, R7 ;  /* 0x0000000704077220 */ /* 0x000fc80000400000 */
[C---:B------:R-:W-:Y:S01]  /*0120*/  FFMA R7, R4.reuse, R7, R4 ;  /* 0x0000000704077223 */ /* 0x040fe20000000004 */
[----:B------:R-:W-:-:S03]  /*0130*/  FMUL R4, R4, 0.5 ;  /* 0x3f00000004047820 */ /* 0x000fc60000400000 */
[----:B------:R-:W-:-:S04]  /*0140*/  FMUL R7, R7, 0.79788452386856079102 ;  /* 0x3f4c422907077820 */ /* 0x000fc80000400000 */
[C---:B------:R-:W-:Y:S01]  /*0150*/  FMUL R0, |R7|.reuse, 2.8853900432586669922 ;  /* 0x4038aa3b07007820 */ /* 0x040fe20000400200 */
[C---:B------:R-:W-:Y:S01]  /*0160*/  FMUL R9, R7.reuse, R7 ;  /* 0x0000000707097220 */ /* 0x040fe20000400000 */
[C---:B------:R-:W-:Y:S02]  /*0170*/  FSETP.GE.AND P1, PT, |R7|.reuse, 0.60000002384185791016, PT ;  /* 0x3f19999a0700780b */ /* 0x040fe40003f26200 */
[----:B------:R-:W-:Y:S01]  /*0180*/  FSETP.GE.AND P0, PT, |R7|, 9.010913848876953125, PT ;  /* 0x41102cb40700780b */ /* 0x000fe20003f06200 */
[C---:B------:R-:W-:Y:S01]  /*0190*/  FFMA R10, R9.reuse, R10, -0.052303962409496307373 ;  /* 0xbd563cae090a7423 */ /* 0x040fe2000000000a */
[----:B------:R-:W0:Y:S02]  /*01a0*/  MUFU.EX2 R0, R0 ;  /* 0x0000000000007308 */ /* 0x000e240000000800 */
[----:B0-----:R-:W-:Y:S01]  /*01b0*/  FADD R6, R0, 1 ;  /* 0x3f80000000067421 */ /* 0x001fe20000000000 */
[----:B------:R-:W-:-:S04]  /*01c0*/  FFMA R0, R9, R10, 0.1331529766321182251 ;  /* 0x3e08594109007423 */ /* 0x000fc8000000000a */
[C---:B------:R-:W-:Y:S01]  /*01d0*/  FFMA R0, R9.reuse, R0, -0.33332768082618713379 ;  /* 0xbeaaa9ed09007423 */ /* 0x040fe20000000000 */
[----:B------:R-:W0:Y:S03]  /*01e0*/  MUFU.RCP R6, R6 ;  /* 0x0000000600067308 */ /* 0x000e260000001000 */
[----:B------:R-:W-:Y:S01]  /*01f0*/  FFMA R0, R9, R0, RZ ;  /* 0x0000000009007223 */ /* 0x000fe200000000ff */
[----:B0-----:R-:W-:-:S05]  /*0200*/  FFMA R8, R6, -2, R11 ;  /* 0xc000000006087823 */ /* 0x001fca000000000b */
[----:B------:R-:W-:-:S04]  /*0210*/  FSEL R8, R8, 1, !P0 ;  /* 0x3f80000008087808 */ /* 0x000fc80004000000 */
[--C-:B------:R-:W-:Y:S01]  /*0220*/  LOP3.LUT R8, R8, 0x80000000, R7.reuse, 0xb8, !PT ;  /* 0x8000000008087812 */ /* 0x100fe200078eb807 */
[----:B------:R-:W-:-:S04]  /*0230*/  @!P1 FFMA R8, R7, R0, R7 ;  /* 0x0000000007089223 */ /* 0x000fc80000000007 */
[----:B------:R-:W-:-:S04]  /*0240*/  FADD R7, R8, 1 ;  /* 0x3f80000008077421 */ /* 0x000fc80000000000 */
[----:B------:R-:W-:-:S05]  /*0250*/  FMUL R7, R4, R7 ;  /* 0x0000000704077220 */ /* 0x000fca0000400000 */
[----:B------:R-:W-:Y:S01]  /*0260*/  STG.E desc[UR4][R2.64], R7 ;  /* 0x0000000702007986 */ /* 0x000fe2000c101904 */
[----:B------:R-:W-:Y:S05]  /*0270*/  EXIT ;  /* 0x000000000000794d */ /* 0x000fea0003800000 */
.L_x_0:
[----:B------:R-:W-:-:S00]  /*0280*/  BRA `(.L_x_0) ;  /* 0xfffffffc00fc7947 */ /* 0x000fc0000383ffff */
[----:B------:R-:W-:-:S00]  /*0290*/  NOP ;  /* 0x0000000000007918 */ /* 0x000fc00000000000 */
        /* <DEDUP_REMOVED lines=14> */
.L_x_1:


//--------------------- .nv.shared.reserved.0     --------------------------
	.section	.nv.shared.reserved.0,"aw",@nobits
	.weak		__nv_reservedSMEM_offset_0_alias
	.size		__nv_reservedSMEM_offset_0_alias, 0, 64
	.other		__nv_reservedSMEM_offset_0_alias,@"STO_CUDA_RESERVED_SHARED STV_DEFAULT"
__nv_reservedSMEM_offset_0_alias:
	.zero		0
	.zero		64


//--------------------- .nv.constant0._Z11gelu_kernelPfS_i --------------------------
	.section	.nv.constant0._Z11gelu_kernelPfS_i,"a",@progbits
	.sectionflags	@""
	.align	4
.nv.constant0._Z11gelu_kernelPfS_i:
	.zero		916


//--------------------- SYMBOLS --------------------------

	.type		.nv.reservedSmem.offset0,@object
	.size		.nv.reservedSmem.offset0,0x4
